//
// Generated by NVIDIA NVVM Compiler
//
// Compiler Build ID: CL-36424714
// Cuda compilation tools, release 13.0, V13.0.88
// Based on NVVM 20.0.0
//

.version 9.0
.target sm_100
.address_size 64

	// .globl	_Z10faux_histoPiPKii
.extern .shared .align 16 .b8 histo_private[];

.visible .entry _Z10faux_histoPiPKii(
	.param .u64 .ptr .align 1 _Z10faux_histoPiPKii_param_0,
	.param .u64 .ptr .align 1 _Z10faux_histoPiPKii_param_1,
	.param .u32 _Z10faux_histoPiPKii_param_2
)
{
	.reg .b32 	%r<10>;
	.reg .b64 	%rd<9>;

	ld.param.u64 	%rd1, [_Z10faux_histoPiPKii_param_0];
	ld.param.u64 	%rd2, [_Z10faux_histoPiPKii_param_1];
	ld.param.u32 	%r1, [_Z10faux_histoPiPKii_param_2];
	cvta.to.global.u64 	%rd3, %rd1;
	cvta.to.global.u64 	%rd4, %rd2;
	mov.u32 	%r2, %tid.x;
	mov.u32 	%r3, %ntid.x;
	mov.u32 	%r4, %ctaid.x;
	mad.lo.s32 	%r5, %r3, %r4, %r2;
	mul.wide.s32 	%rd5, %r5, 4;
	add.s64 	%rd6, %rd4, %rd5;
	ld.global.u32 	%r6, [%rd6];
	rem.s32 	%r7, %r6, %r1;
	mul.wide.s32 	%rd7, %r7, 4;
	add.s64 	%rd8, %rd3, %rd7;
	ld.global.u32 	%r8, [%rd8];
	add.s32 	%r9, %r8, 1;
	st.global.u32 	[%rd8], %r9;
	ret;

}
	// .globl	_Z12simple_histoPiPKii
.visible .entry _Z12simple_histoPiPKii(
	.param .u64 .ptr .align 1 _Z12simple_histoPiPKii_param_0,
	.param .u64 .ptr .align 1 _Z12simple_histoPiPKii_param_1,
	.param .u32 _Z12simple_histoPiPKii_param_2
)
{
	.reg .b32 	%r<9>;
	.reg .b64 	%rd<9>;

	ld.param.u64 	%rd1, [_Z12simple_histoPiPKii_param_0];
	ld.param.u64 	%rd2, [_Z12simple_histoPiPKii_param_1];
	ld.param.u32 	%r1, [_Z12simple_histoPiPKii_param_2];
	cvta.to.global.u64 	%rd3, %rd1;
	cvta.to.global.u64 	%rd4, %rd2;
	mov.u32 	%r2, %tid.x;
	mov.u32 	%r3, %ntid.x;
	mov.u32 	%r4, %ctaid.x;
	mad.lo.s32 	%r5, %r3, %r4, %r2;
	mul.wide.s32 	%rd5, %r5, 4;
	add.s64 	%rd6, %rd4, %rd5;
	ld.global.u32 	%r6, [%rd6];
	rem.s32 	%r7, %r6, %r1;
	mul.wide.s32 	%rd7, %r7, 4;
	add.s64 	%rd8, %rd3, %rd7;
	atom.global.add.u32 	%r8, [%rd8], 1;
	ret;

}
	// .globl	_Z10smem_histoPiPKiii
.visible .entry _Z10smem_histoPiPKiii(
	.param .u64 .ptr .align 1 _Z10smem_histoPiPKiii_param_0,
	.param .u64 .ptr .align 1 _Z10smem_histoPiPKiii_param_1,
	.param .u32 _Z10smem_histoPiPKiii_param_2,
	.param .u32 _Z10smem_histoPiPKiii_param_3
)
{
	.reg .pred 	%p<9>;
	.reg .b32 	%r<62>;
	.reg .b64 	%rd<5>;

	ld.param.u64 	%rd1, [_Z10smem_histoPiPKiii_param_0];
	ld.param.u32 	%r14, [_Z10smem_histoPiPKiii_param_2];
	ld.param.u32 	%r15, [_Z10smem_histoPiPKiii_param_3];
	mov.u32 	%r1, %tid.x;
	setp.ge.u32 	%p1, %r1, %r14;
	shl.b32 	%r16, %r1, 2;
	mov.u32 	%r17, histo_private;
	add.s32 	%r2, %r17, %r16;
	@%p1 bra 	$L__BB2_2;
	mov.b32 	%r18, 0;
	st.shared.u32 	[%r2], %r18;
$L__BB2_2:
	bar.sync 	0;
	mov.u32 	%r19, %ntid.x;
	mov.u32 	%r20, %ctaid.x;
	mad.lo.s32 	%r60, %r19, %r20, %r1;
	mov.u32 	%r21, %nctaid.x;
	mul.lo.s32 	%r4, %r19, %r21;
	setp.ge.s32 	%p2, %r60, %r15;
	@%p2 bra 	$L__BB2_8;
	add.s32 	%r22, %r60, %r4;
	max.s32 	%r23, %r15, %r22;
	setp.lt.s32 	%p3, %r22, %r15;
	selp.u32 	%r24, 1, 0, %p3;
	add.s32 	%r25, %r22, %r24;
	sub.s32 	%r26, %r23, %r25;
	div.u32 	%r27, %r26, %r4;
	add.s32 	%r5, %r27, %r24;
	and.b32  	%r28, %r5, 3;
	setp.eq.s32 	%p4, %r28, 3;
	@%p4 bra 	$L__BB2_6;
	add.s32 	%r29, %r5, 1;
	and.b32  	%r30, %r29, 3;
	neg.s32 	%r58, %r30;
$L__BB2_5:
	.pragma "nounroll";
	rem.s32 	%r31, %r60, %r14;
	shl.b32 	%r32, %r31, 2;
	add.s32 	%r34, %r17, %r32;
	atom.shared.add.u32 	%r35, [%r34], 1;
	add.s32 	%r60, %r60, %r4;
	add.s32 	%r58, %r58, 1;
	setp.ne.s32 	%p5, %r58, 0;
	@%p5 bra 	$L__BB2_5;
$L__BB2_6:
	setp.lt.u32 	%p6, %r5, 3;
	@%p6 bra 	$L__BB2_8;
$L__BB2_7:
	rem.s32 	%r36, %r60, %r14;
	shl.b32 	%r37, %r36, 2;
	add.s32 	%r39, %r17, %r37;
	atom.shared.add.u32 	%r40, [%r39], 1;
	add.s32 	%r41, %r60, %r4;
	rem.s32 	%r42, %r41, %r14;
	shl.b32 	%r43, %r42, 2;
	add.s32 	%r44, %r17, %r43;
	atom.shared.add.u32 	%r45, [%r44], 1;
	add.s32 	%r46, %r41, %r4;
	rem.s32 	%r47, %r46, %r14;
	shl.b32 	%r48, %r47, 2;
	add.s32 	%r49, %r17, %r48;
	atom.shared.add.u32 	%r50, [%r49], 1;
	add.s32 	%r51, %r46, %r4;
	rem.s32 	%r52, %r51, %r14;
	shl.b32 	%r53, %r52, 2;
	add.s32 	%r54, %r17, %r53;
	atom.shared.add.u32 	%r55, [%r54], 1;
	add.s32 	%r60, %r51, %r4;
	setp.lt.s32 	%p7, %r60, %r15;
	@%p7 bra 	$L__BB2_7;
$L__BB2_8:
	bar.sync 	0;
	setp.ge.s32 	%p8, %r1, %r14;
	@%p8 bra 	$L__BB2_10;
	cvta.to.global.u64 	%rd2, %rd1;
	mul.wide.u32 	%rd3, %r1, 4;
	add.s64 	%rd4, %rd2, %rd3;
	ld.shared.u32 	%r56, [%r2];
	atom.global.add.u32 	%r57, [%rd4], %r56;
$L__BB2_10:
	ret;

}


// ===== COMPILED SASS (sm_100) =====

	.target	sm_100

	.elftype	@"ET_EXEC"


//--------------------- .note.nv.tkinfo           --------------------------
	.section	.note.nv.tkinfo,"",@"SHT_NOTE"
	.sectionflags	@"SHF_NOTE_NV_TKINFO"
	.tkinfo
        /*0018*/ 	.word	0x00000002
        /*0030*/ 	.string	""
        /*0030*/ 	.string	"ptxas"
        /*0030*/ 	.string	"Cuda compilation tools, release 13.0, V13.0.88"
        /*0030*/ 	.string	"Build cuda_13.0.r13.0/compiler.36424714_0"
        /*0030*/ 	.string	"-arch sm_100 -m 64 "



//--------------------- .note.nv.cuinfo           --------------------------
	.section	.note.nv.cuinfo,"",@"SHT_NOTE"
	.sectionflags	@"SHF_NOTE_NV_CUINFO"
        /*0018*/ 	.short	0x0002
        /*001a*/ 	.short	0x0064
        /*001c*/ 	.short	0x0082
	.zero		2


//--------------------- .nv.info                  --------------------------
	.section	.nv.info,"",@"SHT_CUDA_INFO"
	.align	4


	//----- nvinfo : EIATTR_REGCOUNT
	.align		4
        /*0000*/ 	.byte	0x04, 0x2f
        /*0002*/ 	.short	(.L_1 - .L_0)
	.align		4
.L_0:
        /*0004*/ 	.word	index@(_Z10faux_histoPiPKii)
        /*0008*/ 	.word	0x0000000c


	//----- nvinfo : EIATTR_FRAME_SIZE
	.align		4
.L_1:
        /*000c*/ 	.byte	0x04, 0x11
        /*000e*/ 	.short	(.L_3 - .L_2)
	.align		4
.L_2:
        /*0010*/ 	.word	index@(_Z10faux_histoPiPKii)
        /*0014*/ 	.word	0x00000000


	//----- nvinfo : EIATTR_REGCOUNT
	.align		4
.L_3:
        /*0018*/ 	.byte	0x04, 0x2f
        /*001a*/ 	.short	(.L_5 - .L_4)
	.align		4
.L_4:
        /*001c*/ 	.word	index@(_Z12simple_histoPiPKii)
        /*0020*/ 	.word	0x0000000c


	//----- nvinfo : EIATTR_FRAME_SIZE
	.align		4
.L_5:
        /*0024*/ 	.byte	0x04, 0x11
        /*0026*/ 	.short	(.L_7 - .L_6)
	.align		4
.L_6:
        /*0028*/ 	.word	index@(_Z12simple_histoPiPKii)
        /*002c*/ 	.word	0x00000000


	//----- nvinfo : EIATTR_REGCOUNT
	.align		4
.L_7:
        /*0030*/ 	.byte	0x04, 0x2f
        /*0032*/ 	.short	(.L_9 - .L_8)
	.align		4
.L_8:
        /*0034*/ 	.word	index@(_Z10smem_histoPiPKiii)
        /*0038*/ 	.word	0x00000016


	//----- nvinfo : EIATTR_FRAME_SIZE
	.align		4
.L_9:
        /*003c*/ 	.byte	0x04, 0x11
        /*003e*/ 	.short	(.L_11 - .L_10)
	.align		4
.L_10:
        /*0040*/ 	.word	index@(_Z10smem_histoPiPKiii)
        /*0044*/ 	.word	0x00000000


	//----- nvinfo : EIATTR_MIN_STACK_SIZE
	.align		4
.L_11:
        /*0048*/ 	.byte	0x04, 0x12
        /*004a*/ 	.short	(.L_13 - .L_12)
	.align		4
.L_12:
        /*004c*/ 	.word	index@(_Z10smem_histoPiPKiii)
        /*0050*/ 	.word	0x00000000


	//----- nvinfo : EIATTR_MIN_STACK_SIZE
	.align		4
.L_13:
        /*0054*/ 	.byte	0x04, 0x12
        /*0056*/ 	.short	(.L_15 - .L_14)
	.align		4
.L_14:
        /*0058*/ 	.word	index@(_Z12simple_histoPiPKii)
        /*005c*/ 	.word	0x00000000


	//----- nvinfo : EIATTR_MIN_STACK_SIZE
	.align		4
.L_15:
        /*0060*/ 	.byte	0x04, 0x12
        /*0062*/ 	.short	(.L_17 - .L_16)
	.align		4
.L_16:
        /*0064*/ 	.word	index@(_Z10faux_histoPiPKii)
        /*0068*/ 	.word	0x00000000
.L_17:


//--------------------- .nv.compat                --------------------------
	.section	.nv.compat,"",@"SHT_CUDA_COMPAT_INFO"
	.align	4
        /*0000*/ 	.byte	0x02, 0x09, 0x00, 0x00, 0x02, 0x02, 0x01, 0x00, 0x02, 0x05, 0x05, 0x00, 0x03, 0x07, 0x01, 0x01
        /*0010*/ 	.byte	0x02, 0x03, 0x00, 0x00, 0x02, 0x06, 0x01, 0x00, 0x04, 0x0b, 0x08, 0x00, 0x09, 0x00, 0x00, 0x00
        /*0020*/ 	.byte	0x00, 0x00, 0x00, 0x00


//--------------------- .nv.info._Z10smem_histoPiPKiii --------------------------
	.section	.nv.info._Z10smem_histoPiPKiii,"",@"SHT_CUDA_INFO"
	.sectionflags	@""
	.align	4


	//----- nvinfo : EIATTR_CUDA_API_VERSION
	.align		4
        /*0000*/ 	.byte	0x04, 0x37
        /*0002*/ 	.short	(.L_19 - .L_18)
.L_18:
        /*0004*/ 	.word	0x00000082


	//----- nvinfo : EIATTR_KPARAM_INFO
	.align		4
.L_19:
        /*0008*/ 	.byte	0x04, 0x17
        /*000a*/ 	.short	(.L_21 - .L_20)
.L_20:
        /*000c*/ 	.word	0x00000000
        /*0010*/ 	.short	0x0003
        /*0012*/ 	.short	0x0014
        /*0014*/ 	.byte	0x00, 0xf0, 0x11, 0x00


	//----- nvinfo : EIATTR_KPARAM_INFO
	.align		4
.L_21:
        /*0018*/ 	.byte	0x04, 0x17
        /*001a*/ 	.short	(.L_23 - .L_22)
.L_22:
        /*001c*/ 	.word	0x00000000
        /*0020*/ 	.short	0x0002
        /*0022*/ 	.short	0x0010
        /*0024*/ 	.byte	0x00, 0xf0, 0x11, 0x00


	//----- nvinfo : EIATTR_KPARAM_INFO
	.align		4
.L_23:
        /*0028*/ 	.byte	0x04, 0x17
        /*002a*/ 	.short	(.L_25 - .L_24)
.L_24:
        /*002c*/ 	.word	0x00000000
        /*0030*/ 	.short	0x0001
        /*0032*/ 	.short	0x0008
        /*0034*/ 	.byte	0x00, 0xf5, 0x21, 0x00


	//----- nvinfo : EIATTR_KPARAM_INFO
	.align		4
.L_25:
        /*0038*/ 	.byte	0x04, 0x17
        /*003a*/ 	.short	(.L_27 - .L_26)
.L_26:
        /*003c*/ 	.word	0x00000000
        /*0040*/ 	.short	0x0000
        /*0042*/ 	.short	0x0000
        /*0044*/ 	.byte	0x00, 0xf5, 0x21, 0x00


	//----- nvinfo : EIATTR_SPARSE_MMA_MASK
	.align		4
.L_27:
        /*0048*/ 	.byte	0x03, 0x50
        /*004a*/ 	.short	0x0000


	//----- nvinfo : EIATTR_MAXREG_COUNT
	.align		4
        /*004c*/ 	.byte	0x03, 0x1b
        /*004e*/ 	.short	0x00ff


	//----- nvinfo : EIATTR_NUM_BARRIERS
	.align		4
        /*0050*/ 	.byte	0x02, 0x4c
        /*0052*/ 	.byte	0x01
	.zero		1


	//----- nvinfo : EIATTR_MERCURY_ISA_VERSION
	.align		4
        /*0054*/ 	.byte	0x03, 0x5f
        /*0056*/ 	.short	0x0101


	//----- nvinfo : EIATTR_VRC_CTA_INIT_COUNT
	.align		4
        /*0058*/ 	.byte	0x02, 0x4a
	.zero		1
	.zero		1


	//----- nvinfo : EIATTR_EXIT_INSTR_OFFSETS
	.align		4
        /*005c*/ 	.byte	0x04, 0x1c
        /*005e*/ 	.short	(.L_29 - .L_28)


	//   ....[0]....
.L_28:
        /*0060*/ 	.word	0x00000ab0


	//   ....[1]....
        /*0064*/ 	.word	0x00000b10


	//----- nvinfo : EIATTR_CRS_STACK_SIZE
	.align		4
.L_29:
        /*0068*/ 	.byte	0x04, 0x1e
        /*006a*/ 	.short	(.L_31 - .L_30)
.L_30:
        /*006c*/ 	.word	0x00000000


	//----- nvinfo : EIATTR_CBANK_PARAM_SIZE
	.align		4
.L_31:
        /*0070*/ 	.byte	0x03, 0x19
        /*0072*/ 	.short	0x0018


	//----- nvinfo : EIATTR_PARAM_CBANK
	.align		4
        /*0074*/ 	.byte	0x04, 0x0a
        /*0076*/ 	.short	(.L_33 - .L_32)
	.align		4
.L_32:
        /*0078*/ 	.word	index@(.nv.constant0._Z10smem_histoPiPKiii)
        /*007c*/ 	.short	0x0380
        /*007e*/ 	.short	0x0018


	//----- nvinfo : EIATTR_SW_WAR
	.align		4
.L_33:
        /*0080*/ 	.byte	0x04, 0x36
        /*0082*/ 	.short	(.L_35 - .L_34)
.L_34:
        /*0084*/ 	.word	0x00000008
.L_35:


//--------------------- .nv.info._Z12simple_histoPiPKii --------------------------
	.section	.nv.info._Z12simple_histoPiPKii,"",@"SHT_CUDA_INFO"
	.sectionflags	@""
	.align	4


	//----- nvinfo : EIATTR_CUDA_API_VERSION
	.align		4
        /*0000*/ 	.byte	0x04, 0x37
        /*0002*/ 	.short	(.L_37 - .L_36)
.L_36:
        /*0004*/ 	.word	0x00000082


	//----- nvinfo : EIATTR_KPARAM_INFO
	.align		4
.L_37:
        /*0008*/ 	.byte	0x04, 0x17
        /*000a*/ 	.short	(.L_39 - .L_38)
.L_38:
        /*000c*/ 	.word	0x00000000
        /*0010*/ 	.short	0x0002
        /*0012*/ 	.short	0x0010
        /*0014*/ 	.byte	0x00, 0xf0, 0x11, 0x00


	//----- nvinfo : EIATTR_KPARAM_INFO
	.align		4
.L_39:
        /*0018*/ 	.byte	0x04, 0x17
        /*001a*/ 	.short	(.L_41 - .L_40)
.L_40:
        /*001c*/ 	.word	0x00000000
        /*0020*/ 	.short	0x0001
        /*0022*/ 	.short	0x0008
        /*0024*/ 	.byte	0x00, 0xf5, 0x21, 0x00


	//----- nvinfo : EIATTR_KPARAM_INFO
	.align		4
.L_41:
        /*0028*/ 	.byte	0x04, 0x17
        /*002a*/ 	.short	(.L_43 - .L_42)
.L_42:
        /*002c*/ 	.word	0x00000000
        /*0030*/ 	.short	0x0000
        /*0032*/ 	.short	0x0000
        /*0034*/ 	.byte	0x00, 0xf5, 0x21, 0x00


	//----- nvinfo : EIATTR_SPARSE_MMA_MASK
	.align		4
.L_43:
        /*0038*/ 	.byte	0x03, 0x50
        /*003a*/ 	.short	0x0000


	//----- nvinfo : EIATTR_MAXREG_COUNT
	.align		4
        /*003c*/ 	.byte	0x03, 0x1b
        /*003e*/ 	.short	0x00ff


	//----- nvinfo : EIATTR_MERCURY_ISA_VERSION
	.align		4
        /*0040*/ 	.byte	0x03, 0x5f
        /*0042*/ 	.short	0x0101


	//----- nvinfo : EIATTR_VRC_CTA_INIT_COUNT
	.align		4
        /*0044*/ 	.byte	0x02, 0x4a
	.zero		1
	.zero		1


	//----- nvinfo : EIATTR_EXIT_INSTR_OFFSETS
	.align		4
        /*0048*/ 	.byte	0x04, 0x1c
        /*004a*/ 	.short	(.L_45 - .L_44)


	//   ....[0]....
.L_44:
        /*004c*/ 	.word	0x00000230


	//----- nvinfo : EIATTR_CBANK_PARAM_SIZE
	.align		4
.L_45:
        /*0050*/ 	.byte	0x03, 0x19
        /*0052*/ 	.short	0x0014


	//----- nvinfo : EIATTR_PARAM_CBANK
	.align		4
        /*0054*/ 	.byte	0x04, 0x0a
        /*0056*/ 	.short	(.L_47 - .L_46)
	.align		4
.L_46:
        /*0058*/ 	.word	index@(.nv.constant0._Z12simple_histoPiPKii)
        /*005c*/ 	.short	0x0380
        /*005e*/ 	.short	0x0014


	//----- nvinfo : EIATTR_SW_WAR
	.align		4
.L_47:
        /*0060*/ 	.byte	0x04, 0x36
        /*0062*/ 	.short	(.L_49 - .L_48)
.L_48:
        /*0064*/ 	.word	0x00000008
.L_49:


//--------------------- .nv.info._Z10faux_histoPiPKii --------------------------
	.section	.nv.info._Z10faux_histoPiPKii,"",@"SHT_CUDA_INFO"
	.sectionflags	@""
	.align	4


	//----- nvinfo : EIATTR_CUDA_API_VERSION
	.align		4
        /*0000*/ 	.byte	0x04, 0x37
        /*0002*/ 	.short	(.L_51 - .L_50)
.L_50:
        /*0004*/ 	.word	0x00000082


	//----- nvinfo : EIATTR_KPARAM_INFO
	.align		4
.L_51:
        /*0008*/ 	.byte	0x04, 0x17
        /*000a*/ 	.short	(.L_53 - .L_52)
.L_52:
        /*000c*/ 	.word	0x00000000
        /*0010*/ 	.short	0x0002
        /*0012*/ 	.short	0x0010
        /*0014*/ 	.byte	0x00, 0xf0, 0x11, 0x00


	//----- nvinfo : EIATTR_KPARAM_INFO
	.align		4
.L_53:
        /*0018*/ 	.byte	0x04, 0x17
        /*001a*/ 	.short	(.L_55 - .L_54)
.L_54:
        /*001c*/ 	.word	0x00000000
        /*0020*/ 	.short	0x0001
        /*0022*/ 	.short	0x0008
        /*0024*/ 	.byte	0x00, 0xf5, 0x21, 0x00


	//----- nvinfo : EIATTR_KPARAM_INFO
	.align		4
.L_55:
        /*0028*/ 	.byte	0x04, 0x17
        /*002a*/ 	.short	(.L_57 - .L_56)
.L_56:
        /*002c*/ 	.word	0x00000000
        /*0030*/ 	.short	0x0000
        /*0032*/ 	.short	0x0000
        /*0034*/ 	.byte	0x00, 0xf5, 0x21, 0x00


	//----- nvinfo : EIATTR_SPARSE_MMA_MASK
	.align		4
.L_57:
        /*0038*/ 	.byte	0x03, 0x50
        /*003a*/ 	.short	0x0000


	//----- nvinfo : EIATTR_MAXREG_COUNT
	.align		4
        /*003c*/ 	.byte	0x03, 0x1b
        /*003e*/ 	.short	0x00ff


	//----- nvinfo : EIATTR_MERCURY_ISA_VERSION
	.align		4
        /*0040*/ 	.byte	0x03, 0x5f
        /*0042*/ 	.short	0x0101


	//----- nvinfo : EIATTR_VRC_CTA_INIT_COUNT
	.align		4
        /*0044*/ 	.byte	0x02, 0x4a
	.zero		1
	.zero		1


	//----- nvinfo : EIATTR_EXIT_INSTR_OFFSETS
	.align		4
        /*0048*/ 	.byte	0x04, 0x1c
        /*004a*/ 	.short	(.L_59 - .L_58)


	//   ....[0]....
.L_58:
        /*004c*/ 	.word	0x00000240


	//----- nvinfo : EIATTR_CBANK_PARAM_SIZE
	.align		4
.L_59:
        /*0050*/ 	.byte	0x03, 0x19
        /*0052*/ 	.short	0x0014


	//----- nvinfo : EIATTR_PARAM_CBANK
	.align		4
        /*0054*/ 	.byte	0x04, 0x0a
        /*0056*/ 	.short	(.L_61 - .L_60)
	.align		4
.L_60:
        /*0058*/ 	.word	index@(.nv.constant0._Z10faux_histoPiPKii)
        /*005c*/ 	.short	0x0380
        /*005e*/ 	.short	0x0014


	//----- nvinfo : EIATTR_SW_WAR
	.align		4
.L_61:
        /*0060*/ 	.byte	0x04, 0x36
        /*0062*/ 	.short	(.L_63 - .L_62)
.L_62:
        /*0064*/ 	.word	0x00000008
.L_63:


//--------------------- .nv.callgraph             --------------------------
	.section	.nv.callgraph,"",@"SHT_CUDA_CALLGRAPH"
	.align	4
	.sectionentsize	8
	.align		4
        /*0000*/ 	.word	0x00000000
	.align		4
        /*0004*/ 	.word	0xffffffff
	.align		4
        /*0008*/ 	.word	0x00000000
	.align		4
        /*000c*/ 	.word	0xfffffffe
	.align		4
        /*0010*/ 	.word	0x00000000
	.align		4
        /*0014*/ 	.word	0xfffffffd
	.align		4
        /*0018*/ 	.word	0x00000000
	.align		4
        /*001c*/ 	.word	0xfffffffc


//--------------------- .text._Z10smem_histoPiPKiii --------------------------
	.section	.text._Z10smem_histoPiPKiii,"ax",@progbits
	.align	128
        .global         _Z10smem_histoPiPKiii
        .type           _Z10smem_histoPiPKiii,@function
        .size           _Z10smem_histoPiPKiii,(.L_x_9 - _Z10smem_histoPiPKiii)
        .other          _Z10smem_histoPiPKiii,@"STO_CUDA_ENTRY STV_DEFAULT"
_Z10smem_histoPiPKiii:
.text._Z10smem_histoPiPKiii:
[----:B------:R-:W-:Y:S01]  /*0000*/  LDC R1, c[0x0][0x37c] ;  /* 0x0000df00ff017b82 */ /* 0x000fe20000000800 */
[----:B------:R-:W0:Y:S01]  /*0010*/  S2R R0, SR_TID.X ;  /* 0x0000000000007919 */ /* 0x000e220000002100 */
[----:B------:R-:W1:Y:S06]  /*0020*/  LDCU UR6, c[0x0][0x390] ;  /* 0x00007200ff0677ac */ /* 0x000e6c0008000800 */
[----:B------:R-:W2:Y:S01]  /*0030*/  S2UR UR5, SR_CgaCtaId ;  /* 0x00000000000579c3 */ /* 0x000ea20000008800 */
[----:B------:R-:W-:Y:S01]  /*0040*/  BSSY.RECONVERGENT B0, `(.L_x_0) ;  /* 0x00000a4000007945 */ /* 0x000fe20003800200 */
[----:B------:R-:W3:Y:S01]  /*0050*/  S2R R5, SR_CTAID.X ;  /* 0x0000000000057919 */ /* 0x000ee20000002500 */
[----:B------:R-:W4:Y:S01]  /*0060*/  LDCU UR7, c[0x0][0x394] ;  /* 0x00007280ff0777ac */ /* 0x000f220008000800 */
[----:B------:R-:W-:Y:S01]  /*0070*/  UMOV UR4, 0x400 ;  /* 0x0000040000047882 */ /* 0x000fe20000000000 */
[----:B------:R-:W5:Y:S01]  /*0080*/  LDCU UR9, c[0x0][0x390] ;  /* 0x00007200ff0977ac */ /* 0x000f620008000800 */
[----:B------:R-:W0:Y:S01]  /*0090*/  LDCU UR8, c[0x0][0x394] ;  /* 0x00007280ff0877ac */ /* 0x000e220008000800 */
[----:B-1----:R-:W-:Y:S01]  /*00a0*/  IMAD.U32 R3, RZ, RZ, UR6 ;  /* 0x00000006ff037e24 */ /* 0x002fe2000f8e00ff */
[----:B------:R-:W3:Y:S01]  /*00b0*/  LDCU UR6, c[0x0][0x360] ;  /* 0x00006c00ff0677ac */ /* 0x000ee20008000800 */
[----:B--2---:R-:W-:Y:S01]  /*00c0*/  ULEA UR4, UR5, UR4, 0x18 ;  /* 0x0000000405047291 */ /* 0x004fe2000f8ec0ff */
[----:B------:R-:W1:Y:S02]  /*00d0*/  LDCU UR5, c[0x0][0x370] ;  /* 0x00006e00ff0577ac */ /* 0x000e640008000800 */
[----:B0-----:R-:W-:-:S03]  /*00e0*/  ISETP.GE.U32.AND P0, PT, R0, R3, PT ;  /* 0x000000030000720c */ /* 0x001fc60003f06070 */
[----:B------:R-:W-:Y:S01]  /*00f0*/  LEA R2, R0, UR4, 0x2 ;  /* 0x0000000400027c11 */ /* 0x000fe2000f8e10ff */
[----:B---3--:R-:W-:-:S09]  /*0100*/  IMAD R4, R5, UR6, R0 ;  /* 0x0000000605047c24 */ /* 0x008fd2000f8e0200 */
[----:B------:R0:W-:Y:S01]  /*0110*/  @!P0 STS [R2], RZ ;  /* 0x000000ff02008388 */ /* 0x0001e20000000800 */
[----:B------:R-:W-:Y:S01]  /*0120*/  BAR.SYNC.DEFER_BLOCKING 0x0 ;  /* 0x0000000000007b1d */ /* 0x000fe20000010000 */
[----:B----4-:R-:W-:Y:S01]  /*0130*/  ISETP.GE.AND P0, PT, R4, UR7, PT ;  /* 0x0000000704007c0c */ /* 0x010fe2000bf06270 */
[----:B-1----:R-:W-:-:S12]  /*0140*/  UIMAD UR5, UR6, UR5, URZ ;  /* 0x00000005060572a4 */ /* 0x002fd8000f8e02ff */
[----:B0----5:R-:W-:Y:S05]  /*0150*/  @P0 BRA `(.L_x_1) ;  /* 0x0000000800480947 */ /* 0x021fea0003800000 */
[----:B------:R-:W0:Y:S01]  /*0160*/  I2F.U32.RP R10, UR5 ;  /* 0x00000005000a7d06 */ /* 0x000e220008209000 */
[----:B------:R-:W-:Y:S01]  /*0170*/  VIADD R5, R4, UR5 ;  /* 0x0000000504057c36 */ /* 0x000fe20008000000 */
[----:B------:R-:W-:Y:S01]  /*0180*/  ISETP.NE.U32.AND P2, PT, RZ, UR5, PT ;  /* 0x00000005ff007c0c */ /* 0x000fe2000bf45070 */
[----:B------:R-:W-:Y:S01]  /*0190*/  IMAD R11, RZ, RZ, -UR5 ;  /* 0x80000005ff0b7e24 */ /* 0x000fe2000f8e02ff */
[----:B------:R-:W-:Y:S02]  /*01a0*/  BSSY.RECONVERGENT B1, `(.L_x_2) ;  /* 0x000003b000017945 */ /* 0x000fe40003800200 */
[C---:B------:R-:W-:Y:S02]  /*01b0*/  ISETP.GE.AND P0, PT, R5.reuse, UR7, PT ;  /* 0x0000000705007c0c */ /* 0x040fe4000bf06270 */
[----:B------:R-:W-:Y:S02]  /*01c0*/  VIMNMX R8, PT, PT, R5, UR7, !PT ;  /* 0x0000000705087c48 */ /* 0x000fe4000ffe0100 */
[----:B------:R-:W-:-:S04]  /*01d0*/  SEL R9, RZ, 0x1, P0 ;  /* 0x00000001ff097807 */ /* 0x000fc80000000000 */
[----:B------:R-:W-:Y:S01]  /*01e0*/  IADD3 R8, PT, PT, R8, -R5, -R9 ;  /* 0x8000000508087210 */ /* 0x000fe20007ffe809 */
[----:B0-----:R-:W0:Y:S02]  /*01f0*/  MUFU.RCP R10, R10 ;  /* 0x0000000a000a7308 */ /* 0x001e240000001000 */
[----:B0-----:R-:W-:-:S06]  /*0200*/  VIADD R6, R10, 0xffffffe ;  /* 0x0ffffffe0a067836 */ /* 0x001fcc0000000000 */
[----:B------:R0:W1:Y:S02]  /*0210*/  F2I.FTZ.U32.TRUNC.NTZ R7, R6 ;  /* 0x0000000600077305 */ /* 0x000064000021f000 */
[----:B0-----:R-:W-:Y:S02]  /*0220*/  IMAD.MOV.U32 R6, RZ, RZ, RZ ;  /* 0x000000ffff067224 */ /* 0x001fe400078e00ff */
[----:B-1----:R-:W-:-:S04]  /*0230*/  IMAD R11, R11, R7, RZ ;  /* 0x000000070b0b7224 */ /* 0x002fc800078e02ff */
[----:B------:R-:W-:-:S06]  /*0240*/  IMAD.HI.U32 R7, R7, R11, R6 ;  /* 0x0000000b07077227 */ /* 0x000fcc00078e0006 */
[----:B------:R-:W-:-:S05]  /*0250*/  IMAD.HI.U32 R6, R7, R8, RZ ;  /* 0x0000000807067227 */ /* 0x000fca00078e00ff */
[----:B------:R-:W-:-:S05]  /*0260*/  IADD3 R5, PT, PT, -R6, RZ, RZ ;  /* 0x000000ff06057210 */ /* 0x000fca0007ffe1ff */
[----:B------:R-:W-:-:S05]  /*0270*/  IMAD R8, R5, UR5, R8 ;  /* 0x0000000505087c24 */ /* 0x000fca000f8e0208 */
[----:B------:R-:W-:-:S13]  /*0280*/  ISETP.GE.U32.AND P0, PT, R8, UR5, PT ;  /* 0x0000000508007c0c */ /* 0x000fda000bf06070 */
[----:B------:R-:W-:Y:S02]  /*0290*/  @P0 VIADD R8, R8, -UR5 ;  /* 0x8000000508080c36 */ /* 0x000fe40008000000 */
[----:B------:R-:W-:-:S03]  /*02a0*/  @P0 VIADD R6, R6, 0x1 ;  /* 0x0000000106060836 */ /* 0x000fc60000000000 */
[----:B------:R-:W-:-:S13]  /*02b0*/  ISETP.GE.U32.AND P1, PT, R8, UR5, PT ;  /* 0x0000000508007c0c */ /* 0x000fda000bf26070 */
[----:B------:R-:W-:Y:S01]  /*02c0*/  @P1 VIADD R6, R6, 0x1 ;  /* 0x0000000106061836 */ /* 0x000fe20000000000 */
[----:B------:R-:W-:-:S05]  /*02d0*/  @!P2 LOP3.LUT R6, RZ, UR5, RZ, 0x33, !PT ;  /* 0x00000005ff06ac12 */ /* 0x000fca000f8e33ff */
[----:B------:R-:W-:-:S05]  /*02e0*/  IMAD.IADD R6, R9, 0x1, R6 ;  /* 0x0000000109067824 */ /* 0x000fca00078e0206 */
[C---:B------:R-:W-:Y:S02]  /*02f0*/  LOP3.LUT R5, R6.reuse, 0x3, RZ, 0xc0, !PT ;  /* 0x0000000306057812 */ /* 0x040fe400078ec0ff */
[----:B------:R-:W-:Y:S02]  /*0300*/  ISETP.GE.U32.AND P3, PT, R6, 0x3, PT ;  /* 0x000000030600780c */ /* 0x000fe40003f66070 */
[----:B------:R-:W-:-:S13]  /*0310*/  ISETP.NE.AND P0, PT, R5, 0x3, PT ;  /* 0x000000030500780c */ /* 0x000fda0003f05270 */
[----:B------:R-:W-:Y:S05]  /*0320*/  @!P0 BRA `(.L_x_3) ;  /* 0x0000000000888947 */ /* 0x000fea0003800000 */
[----:B------:R-:W-:Y:S01]  /*0330*/  IABS R5, R3 ;  /* 0x0000000300057213 */ /* 0x000fe20000000000 */
[----:B------:R-:W0:Y:S01]  /*0340*/  LDC R12, c[0x0][0x390] ;  /* 0x0000e400ff0c7b82 */ /* 0x000e220000000800 */
[----:B------:R-:W-:Y:S01]  /*0350*/  VIADD R6, R6, 0x1 ;  /* 0x0000000106067836 */ /* 0x000fe20000000000 */
[----:B------:R-:W-:Y:S01]  /*0360*/  ISETP.NE.AND P0, PT, R3, RZ, PT ;  /* 0x000000ff0300720c */ /* 0x000fe20003f05270 */
[----:B------:R-:W1:Y:S08]  /*0370*/  I2F.RP R9, R5 ;  /* 0x0000000500097306 */ /* 0x000e700000209400 */
[----:B-1----:R-:W1:Y:S02]  /*0380*/  MUFU.RCP R9, R9 ;  /* 0x0000000900097308 */ /* 0x002e640000001000 */
[----:B-1----:R-:W-:-:S02]  /*0390*/  IADD3 R7, PT, PT, R9, 0xffffffe, RZ ;  /* 0x0ffffffe09077810 */ /* 0x002fc40007ffe0ff */
[----:B------:R-:W-:-:S04]  /*03a0*/  LOP3.LUT R9, RZ, R3, RZ, 0x33, !PT ;  /* 0x00000003ff097212 */ /* 0x000fc800078e33ff */
[----:B------:R-:W1:Y:S02]  /*03b0*/  F2I.FTZ.U32.TRUNC.NTZ R7, R7 ;  /* 0x0000000700077305 */ /* 0x000e64000021f000 */
[----:B-1----:R-:W-:-:S04]  /*03c0*/  IMAD.MOV R8, RZ, RZ, -R7 ;  /* 0x000000ffff087224 */ /* 0x002fc800078e0a07 */
[----:B------:R-:W-:Y:S01]  /*03d0*/  IMAD R11, R8, R5, RZ ;  /* 0x00000005080b7224 */ /* 0x000fe200078e02ff */
[----:B------:R-:W-:Y:S01]  /*03e0*/  LOP3.LUT R8, R6, 0x3, RZ, 0xc0, !PT ;  /* 0x0000000306087812 */ /* 0x000fe200078ec0ff */
[----:B------:R-:W-:-:S04]  /*03f0*/  IMAD.MOV.U32 R6, RZ, RZ, RZ ;  /* 0x000000ffff067224 */ /* 0x000fc800078e00ff */
[----:B------:R-:W-:-:S04]  /*0400*/  IMAD.HI.U32 R6, R7, R11, R6 ;  /* 0x0000000b07067227 */ /* 0x000fc800078e0006 */
[----:B0-----:R-:W-:-:S07]  /*0410*/  IMAD.MOV R8, RZ, RZ, -R8 ;  /* 0x000000ffff087224 */ /* 0x001fce00078e0a08 */
.L_x_4:
[----:B------:R-:W-:Y:S02]  /*0420*/  IABS R11, R4 ;  /* 0x00000004000b7213 */ /* 0x000fe40000000000 */
[----:B------:R-:W-:Y:S02]  /*0430*/  MOV R3, R12 ;  /* 0x0000000c00037202 */ /* 0x000fe40000000f00 */
[----:B------:R-:W-:Y:S01]  /*0440*/  ISETP.GE.AND P2, PT, R4, RZ, PT ;  /* 0x000000ff0400720c */ /* 0x000fe20003f46270 */
[----:B------:R-:W-:Y:S01]  /*0450*/  IMAD.HI.U32 R7, R6, R11, RZ ;  /* 0x0000000b06077227 */ /* 0x000fe200078e00ff */
[----:B------:R-:W-:Y:S02]  /*0460*/  IABS R13, R3 ;  /* 0x00000003000d7213 */ /* 0x000fe40000000000 */
[----:B------:R-:W-:Y:S01]  /*0470*/  IADD3 R8, PT, PT, R8, 0x1, RZ ;  /* 0x0000000108087810 */ /* 0x000fe20007ffe0ff */
[----:B0-----:R-:W-:Y:S02]  /*0480*/  IMAD.MOV R10, RZ, RZ, -R7 ;  /* 0x000000ffff0a7224 */ /* 0x001fe400078e0a07 */
[----:B------:R-:W-:-:S02]  /*0490*/  VIADD R4, R4, UR5 ;  /* 0x0000000504047c36 */ /* 0x000fc40008000000 */
[----:B------:R-:W-:-:S05]  /*04a0*/  IMAD R10, R13, R10, R11 ;  /* 0x0000000a0d0a7224 */ /* 0x000fca00078e020b */
[----:B------:R-:W-:-:S13]  /*04b0*/  ISETP.GT.U32.AND P1, PT, R5, R10, PT ;  /* 0x0000000a0500720c */ /* 0x000fda0003f24070 */
[----:B------:R-:W-:-:S05]  /*04c0*/  @!P1 IMAD.IADD R10, R10, 0x1, -R13 ;  /* 0x000000010a0a9824 */ /* 0x000fca00078e0a0d */
[----:B------:R-:W-:-:S13]  /*04d0*/  ISETP.GT.U32.AND P1, PT, R5, R10, PT ;  /* 0x0000000a0500720c */ /* 0x000fda0003f24070 */
[----:B------:R-:W-:Y:S01]  /*04e0*/  @!P1 IMAD.IADD R10, R10, 0x1, -R13 ;  /* 0x000000010a0a9824 */ /* 0x000fe200078e0a0d */
[----:B------:R-:W-:-:S03]  /*04f0*/  ISETP.NE.AND P1, PT, R8, RZ, PT ;  /* 0x000000ff0800720c */ /* 0x000fc60003f25270 */
[----:B------:R-:W-:-:S05]  /*0500*/  @!P2 IMAD.MOV R10, RZ, RZ, -R10 ;  /* 0x000000ffff0aa224 */ /* 0x000fca00078e0a0a */
[----:B------:R-:W-:-:S04]  /*0510*/  SEL R10, R9, R10, !P0 ;  /* 0x0000000a090a7207 */ /* 0x000fc80004000000 */
[----:B------:R-:W-:-:S05]  /*0520*/  LEA R10, R10, UR4, 0x2 ;  /* 0x000000040a0a7c11 */ /* 0x000fca000f8e10ff */
[----:B------:R0:W-:Y:S01]  /*0530*/  ATOMS.POPC.INC.32 RZ, [R10+URZ] ;  /* 0x000000000aff7f8c */ /* 0x0001e2000d8000ff */
[----:B------:R-:W-:Y:S05]  /*0540*/  @P1 BRA `(.L_x_4) ;  /* 0xfffffffc00b41947 */ /* 0x000fea000383ffff */
.L_x_3:
[----:B------:R-:W-:Y:S05]  /*0550*/  BSYNC.RECONVERGENT B1 ;  /* 0x0000000000017941 */ /* 0x000fea0003800200 */
.L_x_2:
[----:B------:R-:W-:Y:S05]  /*0560*/  @!P3 BRA `(.L_x_1) ;  /* 0x000000040044b947 */ /* 0x000fea0003800000 */
[----:B------:R-:W-:-:S04]  /*0570*/  IABS R5, R3 ;  /* 0x0000000300057213 */ /* 0x000fc80000000000 */
[----:B------:R-:W1:Y:S08]  /*0580*/  I2F.RP R3, R5 ;  /* 0x0000000500037306 */ /* 0x000e700000209400 */
[----:B-1----:R-:W1:Y:S02]  /*0590*/  MUFU.RCP R3, R3 ;  /* 0x0000000300037308 */ /* 0x002e640000001000 */
[----:B-1----:R-:W-:-:S06]  /*05a0*/  VIADD R7, R3, 0xffffffe ;  /* 0x0ffffffe03077836 */ /* 0x002fcc0000000000 */
[----:B------:R-:W1:Y:S02]  /*05b0*/  F2I.FTZ.U32.TRUNC.NTZ R7, R7 ;  /* 0x0000000700077305 */ /* 0x000e64000021f000 */
[----:B-1----:R-:W-:-:S04]  /*05c0*/  IMAD.MOV R6, RZ, RZ, -R7 ;  /* 0x000000ffff067224 */ /* 0x002fc800078e0a07 */
[----:B------:R-:W-:Y:S02]  /*05d0*/  IMAD R9, R6, R5, RZ ;  /* 0x0000000506097224 */ /* 0x000fe400078e02ff */
[----:B------:R-:W-:-:S04]  /*05e0*/  IMAD.MOV.U32 R6, RZ, RZ, RZ ;  /* 0x000000ffff067224 */ /* 0x000fc800078e00ff */
[----:B------:R-:W-:-:S07]  /*05f0*/  IMAD.HI.U32 R6, R7, R9, R6 ;  /* 0x0000000907067227 */ /* 0x000fce00078e0006 */
.L_x_5:
[----:B------:R-:W-:Y:S01]  /*0600*/  MOV R3, UR9 ;  /* 0x0000000900037c02 */ /* 0x000fe20008000f00 */
[----:B------:R-:W-:Y:S01]  /*0610*/  VIADD R11, R4, UR5 ;  /* 0x00000005040b7c36 */ /* 0x000fe20008000000 */
[----:B-1----:R-:W-:Y:S02]  /*0620*/  IABS R13, R4 ;  /* 0x00000004000d7213 */ /* 0x002fe40000000000 */
[----:B0-----:R-:W-:Y:S02]  /*0630*/  IABS R10, R3 ;  /* 0x00000003000a7213 */ /* 0x001fe40000000000 */
[----:B------:R-:W-:Y:S01]  /*0640*/  IADD3 R12, PT, PT, R11, UR5, RZ ;  /* 0x000000050b0c7c10 */ /* 0x000fe2000fffe0ff */
[----:B------:R-:W-:Y:S01]  /*0650*/  IMAD.HI.U32 R6, R6, R13, RZ ;  /* 0x0000000d06067227 */ /* 0x000fe200078e00ff */
[----:B------:R-:W0:Y:S01]  /*0660*/  I2F.RP R7, R10 ;  /* 0x0000000a00077306 */ /* 0x000e220000209400 */
[----:B------:R-:W-:Y:S02]  /*0670*/  IABS R14, R11 ;  /* 0x0000000b000e7213 */ /* 0x000fe40000000000 */
[----:B------:R-:W-:Y:S01]  /*0680*/  IMAD.MOV R6, RZ, RZ, -R6 ;  /* 0x000000ffff067224 */ /* 0x000fe200078e0a06 */
[----:B------:R-:W-:-:S03]  /*0690*/  IABS R17, R12 ;  /* 0x0000000c00117213 */ /* 0x000fc60000000000 */
[----:B------:R-:W-:-:S05]  /*06a0*/  IMAD R13, R10, R6, R13 ;  /* 0x000000060a0d7224 */ /* 0x000fca00078e020d */
[----:B------:R-:W-:Y:S01]  /*06b0*/  ISETP.GT.U32.AND P0, PT, R5, R13, PT ;  /* 0x0000000d0500720c */ /* 0x000fe20003f04070 */
[----:B0-----:R-:W0:-:S12]  /*06c0*/  MUFU.RCP R7, R7 ;  /* 0x0000000700077308 */ /* 0x001e180000001000 */
[----:B------:R-:W-:-:S05]  /*06d0*/  @!P0 IMAD.IADD R13, R13, 0x1, -R10 ;  /* 0x000000010d0d8824 */ /* 0x000fca00078e0a0a */
[----:B------:R-:W-:Y:S01]  /*06e0*/  ISETP.GT.U32.AND P6, PT, R5, R13, PT ;  /* 0x0000000d0500720c */ /* 0x000fe20003fc4070 */
[----:B------:R-:W-:Y:S02]  /*06f0*/  IMAD.MOV.U32 R5, RZ, RZ, R10 ;  /* 0x000000ffff057224 */ /* 0x000fe400078e000a */
[----:B0-----:R-:W-:Y:S02]  /*0700*/  VIADD R8, R7, 0xffffffe ;  /* 0x0ffffffe07087836 */ /* 0x001fe40000000000 */
[----:B------:R-:W-:Y:S02]  /*0710*/  VIADD R7, R12, UR5 ;  /* 0x000000050c077c36 */ /* 0x000fe40008000000 */
[----:B------:R0:W1:Y:S03]  /*0720*/  F2I.FTZ.U32.TRUNC.NTZ R9, R8 ;  /* 0x0000000800097305 */ /* 0x000066000021f000 */
[----:B------:R-:W-:-:S03]  /*0730*/  IABS R19, R7 ;  /* 0x0000000700137213 */ /* 0x000fc60000000000 */
[----:B------:R-:W-:Y:S01]  /*0740*/  @!P6 IMAD.IADD R13, R13, 0x1, -R10 ;  /* 0x000000010d0de824 */ /* 0x000fe200078e0a0a */
[----:B------:R-:W-:Y:S01]  /*0750*/  ISETP.GE.AND P6, PT, R7, RZ, PT ;  /* 0x000000ff0700720c */ /* 0x000fe20003fc6270 */
[----:B0-----:R-:W-:Y:S02]  /*0760*/  IMAD.MOV.U32 R8, RZ, RZ, RZ ;  /* 0x000000ffff087224 */ /* 0x001fe400078e00ff */
[----:B-1----:R-:W-:-:S04]  /*0770*/  IMAD.MOV R15, RZ, RZ, -R9 ;  /* 0x000000ffff0f7224 */ /* 0x002fc800078e0a09 */
[----:B------:R-:W-:-:S04]  /*0780*/  IMAD R15, R15, R10, RZ ;  /* 0x0000000a0f0f7224 */ /* 0x000fc800078e02ff */
[----:B------:R-:W-:-:S04]  /*0790*/  IMAD.HI.U32 R6, R9, R15, R8 ;  /* 0x0000000f09067227 */ /* 0x000fc800078e0008 */
[----:B------:R-:W-:Y:S02]  /*07a0*/  IMAD.MOV.U32 R15, RZ, RZ, R14 ;  /* 0x000000ffff0f7224 */ /* 0x000fe400078e000e */
[----:B------:R-:W-:-:S04]  /*07b0*/  IMAD.HI.U32 R14, R6, R19, RZ ;  /* 0x00000013060e7227 */ /* 0x000fc800078e00ff */
[----:B------:R-:W-:-:S04]  /*07c0*/  IMAD.HI.U32 R8, R6, R15, RZ ;  /* 0x0000000f06087227 */ /* 0x000fc800078e00ff */
[----:B------:R-:W-:Y:S01]  /*07d0*/  IMAD.HI.U32 R9, R6, R17, RZ ;  /* 0x0000001106097227 */ /* 0x000fe200078e00ff */
[----:B------:R-:W-:-:S03]  /*07e0*/  IADD3 R8, PT, PT, -R8, RZ, RZ ;  /* 0x000000ff08087210 */ /* 0x000fc60007ffe1ff */
[----:B------:R-:W-:Y:S02]  /*07f0*/  IMAD.MOV R14, RZ, RZ, -R14 ;  /* 0x000000ffff0e7224 */ /* 0x000fe400078e0a0e */
[----:B------:R-:W-:Y:S02]  /*0800*/  IMAD.MOV R9, RZ, RZ, -R9 ;  /* 0x000000ffff097224 */ /* 0x000fe400078e0a09 */
[C---:B------:R-:W-:Y:S02]  /*0810*/  IMAD R8, R10.reuse, R8, R15 ;  /* 0x000000080a087224 */ /* 0x040fe400078e020f */
[C---:B------:R-:W-:Y:S02]  /*0820*/  IMAD R14, R10.reuse, R14, R19 ;  /* 0x0000000e0a0e7224 */ /* 0x040fe400078e0213 */
[----:B------:R-:W-:Y:S01]  /*0830*/  IMAD R9, R10, R9, R17 ;  /* 0x000000090a097224 */ /* 0x000fe200078e0211 */
[C---:B------:R-:W-:Y:S02]  /*0840*/  ISETP.GT.U32.AND P0, PT, R5.reuse, R8, PT ;  /* 0x000000080500720c */ /* 0x040fe40003f04070 */
[----:B------:R-:W-:-:S02]  /*0850*/  ISETP.GT.U32.AND P2, PT, R5, R14, PT ;  /* 0x0000000e0500720c */ /* 0x000fc40003f44070 */
[----:B------:R-:W-:-:S09]  /*0860*/  ISETP.GT.U32.AND P1, PT, R5, R9, PT ;  /* 0x000000090500720c */ /* 0x000fd20003f24070 */
[--C-:B------:R-:W-:Y:S01]  /*0870*/  @!P0 IMAD.IADD R8, R8, 0x1, -R10.reuse ;  /* 0x0000000108088824 */ /* 0x100fe200078e0a0a */
[----:B------:R-:W-:Y:S01]  /*0880*/  ISETP.GE.AND P0, PT, R4, RZ, PT ;  /* 0x000000ff0400720c */ /* 0x000fe20003f06270 */
[----:B------:R-:W-:Y:S01]  /*0890*/  @!P2 IMAD.IADD R14, R14, 0x1, -R10 ;  /* 0x000000010e0ea824 */ /* 0x000fe200078e0a0a */
[----:B------:R-:W-:Y:S02]  /*08a0*/  ISETP.GE.AND P2, PT, R11, RZ, PT ;  /* 0x000000ff0b00720c */ /* 0x000fe40003f46270 */
[----:B------:R-:W-:Y:S02]  /*08b0*/  @!P1 IADD3 R9, PT, PT, R9, -R10, RZ ;  /* 0x8000000a09099210 */ /* 0x000fe40007ffe0ff */
[C---:B------:R-:W-:Y:S02]  /*08c0*/  ISETP.GT.U32.AND P5, PT, R5.reuse, R8, PT ;  /* 0x000000080500720c */ /* 0x040fe40003fa4070 */
[C---:B------:R-:W-:Y:S02]  /*08d0*/  ISETP.GT.U32.AND P3, PT, R5.reuse, R14, PT ;  /* 0x0000000e0500720c */ /* 0x040fe40003f64070 */
[----:B------:R-:W-:-:S02]  /*08e0*/  ISETP.GT.U32.AND P4, PT, R5, R9, PT ;  /* 0x000000090500720c */ /* 0x000fc40003f84070 */
[----:B------:R-:W-:Y:S01]  /*08f0*/  ISETP.GE.AND P1, PT, R12, RZ, PT ;  /* 0x000000ff0c00720c */ /* 0x000fe20003f26270 */
[----:B------:R-:W-:Y:S01]  /*0900*/  @!P0 IMAD.MOV R13, RZ, RZ, -R13 ;  /* 0x000000ffff0d8224 */ /* 0x000fe200078e0a0d */
[----:B------:R-:W-:-:S05]  /*0910*/  LOP3.LUT R4, RZ, R3, RZ, 0x33, !PT ;  /* 0x00000003ff047212 */ /* 0x000fca00078e33ff */
[--C-:B------:R-:W-:Y:S02]  /*0920*/  @!P5 IMAD.IADD R8, R8, 0x1, -R10.reuse ;  /* 0x000000010808d824 */ /* 0x100fe400078e0a0a */
[----:B------:R-:W-:Y:S01]  /*0930*/  @!P3 IMAD.IADD R14, R14, 0x1, -R10 ;  /* 0x000000010e0eb824 */ /* 0x000fe200078e0a0a */
[----:B------:R-:W-:Y:S01]  /*0940*/  ISETP.NE.AND P3, PT, R3, RZ, PT ;  /* 0x000000ff0300720c */ /* 0x000fe20003f65270 */
[----:B------:R-:W-:Y:S01]  /*0950*/  @!P2 IMAD.MOV R8, RZ, RZ, -R8 ;  /* 0x000000ffff08a224 */ /* 0x000fe200078e0a08 */
[----:B------:R-:W-:Y:S01]  /*0960*/  @!P4 IADD3 R9, PT, PT, R9, -R10, RZ ;  /* 0x8000000a0909c210 */ /* 0x000fe20007ffe0ff */
[----:B------:R-:W-:Y:S01]  /*0970*/  @!P6 IMAD.MOV R14, RZ, RZ, -R14 ;  /* 0x000000ffff0ee224 */ /* 0x000fe200078e0a0e */
[C---:B------:R-:W-:Y:S02]  /*0980*/  SEL R13, R4.reuse, R13, !P3 ;  /* 0x0000000d040d7207 */ /* 0x040fe40005800000 */
[----:B------:R-:W-:Y:S02]  /*0990*/  @!P1 IADD3 R9, PT, PT, -R9, RZ, RZ ;  /* 0x000000ff09099210 */ /* 0x000fe40007ffe1ff */
[----:B------:R-:W-:-:S02]  /*09a0*/  SEL R8, R4, R8, !P3 ;  /* 0x0000000804087207 */ /* 0x000fc40005800000 */
[C---:B------:R-:W-:Y:S02]  /*09b0*/  SEL R9, R4.reuse, R9, !P3 ;  /* 0x0000000904097207 */ /* 0x040fe40005800000 */
[----:B------:R-:W-:Y:S01]  /*09c0*/  SEL R14, R4, R14, !P3 ;  /* 0x0000000e040e7207 */ /* 0x000fe20005800000 */
[----:B------:R-:W-:Y:S01]  /*09d0*/  VIADD R4, R7, UR5 ;  /* 0x0000000507047c36 */ /* 0x000fe20008000000 */
[----:B------:R-:W-:Y:S02]  /*09e0*/  LEA R13, R13, UR4, 0x2 ;  /* 0x000000040d0d7c11 */ /* 0x000fe4000f8e10ff */
[----:B------:R-:W-:Y:S02]  /*09f0*/  LEA R8, R8, UR4, 0x2 ;  /* 0x0000000408087c11 */ /* 0x000fe4000f8e10ff */
[----:B------:R-:W-:Y:S01]  /*0a00*/  ISETP.GE.AND P0, PT, R4, UR8, PT ;  /* 0x0000000804007c0c */ /* 0x000fe2000bf06270 */
[----:B------:R1:W-:Y:S01]  /*0a10*/  ATOMS.POPC.INC.32 RZ, [R13+URZ] ;  /* 0x000000000dff7f8c */ /* 0x0003e2000d8000ff */
[----:B------:R-:W-:-:S02]  /*0a20*/  LEA R9, R9, UR4, 0x2 ;  /* 0x0000000409097c11 */ /* 0x000fc4000f8e10ff */
[----:B------:R-:W-:Y:S01]  /*0a30*/  LEA R14, R14, UR4, 0x2 ;  /* 0x000000040e0e7c11 */ /* 0x000fe2000f8e10ff */
[----:B------:R1:W-:Y:S04]  /*0a40*/  ATOMS.POPC.INC.32 RZ, [R8+URZ] ;  /* 0x0000000008ff7f8c */ /* 0x0003e8000d8000ff */
[----:B------:R1:W-:Y:S04]  /*0a50*/  ATOMS.POPC.INC.32 RZ, [R9+URZ] ;  /* 0x0000000009ff7f8c */ /* 0x0003e8000d8000ff */
[----:B------:R1:W-:Y:S01]  /*0a60*/  ATOMS.POPC.INC.32 RZ, [R14+URZ] ;  /* 0x000000000eff7f8c */ /* 0x0003e2000d8000ff */
[----:B------:R-:W-:Y:S05]  /*0a70*/  @!P0 BRA `(.L_x_5) ;  /* 0xfffffff800e08947 */ /* 0x000fea000383ffff */
.L_x_1:
[----:B------:R-:W-:Y:S05]  /*0a80*/  BSYNC.RECONVERGENT B0 ;  /* 0x0000000000007941 */ /* 0x000fea0003800200 */
.L_x_0:
[----:B------:R-:W-:Y:S01]  /*0a90*/  BAR.SYNC.DEFER_BLOCKING 0x0 ;  /* 0x0000000000007b1d */ /* 0x000fe20000010000 */
[----:B------:R-:W-:-:S13]  /*0aa0*/  ISETP.GE.AND P0, PT, R0, R3, PT ;  /* 0x000000030000720c */ /* 0x000fda0003f06270 */
[----:B------:R-:W-:Y:S05]  /*0ab0*/  @P0 EXIT ;  /* 0x000000000000094d */ /* 0x000fea0003800000 */
[----:B------:R-:W2:Y:S01]  /*0ac0*/  LDS R3, [R2] ;  /* 0x0000000002037984 */ /* 0x000ea20000000800 */
[----:B------:R-:W3:Y:S01]  /*0ad0*/  LDC.64 R4, c[0x0][0x380] ;  /* 0x0000e000ff047b82 */ /* 0x000ee20000000a00 */
[----:B------:R-:W2:Y:S01]  /*0ae0*/  LDCU.64 UR4, c[0x0][0x358] ;  /* 0x00006b00ff0477ac */ /* 0x000ea20008000a00 */
[----:B---3--:R-:W-:-:S05]  /*0af0*/  IMAD.WIDE.U32 R4, R0, 0x4, R4 ;  /* 0x0000000400047825 */ /* 0x008fca00078e0004 */
[----:B--2---:R-:W-:Y:S01]  /*0b00*/  REDG.E.ADD.STRONG.GPU desc[UR4][R4.64], R3 ;  /* 0x000000030400798e */ /* 0x004fe2000c12e104 */
[----:B------:R-:W-:Y:S05]  /*0b10*/  EXIT ;  /* 0x000000000000794d */ /* 0x000fea0003800000 */
.L_x_6:
[----:B------:R-:W-:-:S00]  /*0b20*/  BRA `(.L_x_6) ;  /* 0xfffffffc00fc7947 */ /* 0x000fc0000383ffff */
[----:B------:R-:W-:-:S00]  /*0b30*/  NOP ;  /* 0x0000000000007918 */ /* 0x000fc00000000000 */
        /* <DEDUP_REMOVED lines=12> */
.L_x_9:


//--------------------- .text._Z12simple_histoPiPKii --------------------------
	.section	.text._Z12simple_histoPiPKii,"ax",@progbits
	.align	128
        .global         _Z12simple_histoPiPKii
        .type           _Z12simple_histoPiPKii,@function
        .size           _Z12simple_histoPiPKii,(.L_x_10 - _Z12simple_histoPiPKii)
        .other          _Z12simple_histoPiPKii,@"STO_CUDA_ENTRY STV_DEFAULT"
_Z12simple_histoPiPKii:
.text._Z12simple_histoPiPKii:
[----:B------:R-:W-:Y:S01]  /*0000*/  LDC R1, c[0x0][0x37c] ;  /* 0x0000df00ff017b82 */ /* 0x000fe20000000800 */
[----:B------:R-:W0:Y:S07]  /*0010*/  S2R R5, SR_TID.X ;  /* 0x0000000000057919 */ /* 0x000e2e0000002100 */
[----:B------:R-:W1:Y:S01]  /*0020*/  LDC.64 R2, c[0x0][0x388] ;  /* 0x0000e200ff027b82 */ /* 0x000e620000000a00 */
[----:B------:R-:W0:Y:S01]  /*0030*/  LDCU UR6, c[0x0][0x360] ;  /* 0x00006c00ff0677ac */ /* 0x000e220008000800 */
[----:B------:R-:W0:Y:S01]  /*0040*/  S2R R0, SR_CTAID.X ;  /* 0x0000000000007919 */ /* 0x000e220000002500 */
[----:B------:R-:W2:Y:S05]  /*0050*/  LDCU.64 UR4, c[0x0][0x358] ;  /* 0x00006b00ff0477ac */ /* 0x000eaa0008000a00 */
[----:B------:R-:W3:Y:S01]  /*0060*/  LDC R7, c[0x0][0x390] ;  /* 0x0000e400ff077b82 */ /* 0x000ee20000000800 */
[----:B0-----:R-:W-:-:S04]  /*0070*/  IMAD R5, R0, UR6, R5 ;  /* 0x0000000600057c24 */ /* 0x001fc8000f8e0205 */
[----:B-1----:R-:W-:-:S05]  /*0080*/  IMAD.WIDE R2, R5, 0x4, R2 ;  /* 0x0000000405027825 */ /* 0x002fca00078e0202 */
[----:B--2---:R-:W2:Y:S01]  /*0090*/  LDG.E R0, desc[UR4][R2.64] ;  /* 0x0000000402007981 */ /* 0x004ea2000c1e1900 */
[----:B---3--:R-:W-:-:S04]  /*00a0*/  IABS R8, R7 ;  /* 0x0000000700087213 */ /* 0x008fc80000000000 */
[----:B------:R-:W0:Y:S08]  /*00b0*/  I2F.RP R6, R8 ;  /* 0x0000000800067306 */ /* 0x000e300000209400 */
[----:B0-----:R-:W0:Y:S02]  /*00c0*/  MUFU.RCP R6, R6 ;  /* 0x0000000600067308 */ /* 0x001e240000001000 */
[----:B0-----:R-:W-:-:S06]  /*00d0*/  VIADD R4, R6, 0xffffffe ;  /* 0x0ffffffe06047836 */ /* 0x001fcc0000000000 */
[----:B------:R0:W1:Y:S02]  /*00e0*/  F2I.FTZ.U32.TRUNC.NTZ R5, R4 ;  /* 0x0000000400057305 */ /* 0x000064000021f000 */
[----:B0-----:R-:W-:Y:S02]  /*00f0*/  HFMA2 R4, -RZ, RZ, 0, 0 ;  /* 0x00000000ff047431 */ /* 0x001fe400000001ff */
[----:B-1----:R-:W-:-:S04]  /*0100*/  IMAD.MOV R9, RZ, RZ, -R5 ;  /* 0x000000ffff097224 */ /* 0x002fc800078e0a05 */
[----:B------:R-:W-:-:S04]  /*0110*/  IMAD R9, R9, R8, RZ ;  /* 0x0000000809097224 */ /* 0x000fc800078e02ff */
[----:B------:R-:W-:Y:S01]  /*0120*/  IMAD.HI.U32 R5, R5, R9, R4 ;  /* 0x0000000905057227 */ /* 0x000fe200078e0004 */
[----:B--2---:R-:W-:Y:S02]  /*0130*/  IABS R2, R0 ;  /* 0x0000000000027213 */ /* 0x004fe40000000000 */
[----:B------:R-:W-:-:S03]  /*0140*/  ISETP.GE.AND P2, PT, R0, RZ, PT ;  /* 0x000000ff0000720c */ /* 0x000fc60003f46270 */
[----:B------:R-:W-:-:S04]  /*0150*/  IMAD.HI.U32 R5, R5, R2, RZ ;  /* 0x0000000205057227 */ /* 0x000fc800078e00ff */
[----:B------:R-:W-:-:S04]  /*0160*/  IMAD.MOV R5, RZ, RZ, -R5 ;  /* 0x000000ffff057224 */ /* 0x000fc800078e0a05 */
[C---:B------:R-:W-:Y:S02]  /*0170*/  IMAD R5, R8.reuse, R5, R2 ;  /* 0x0000000508057224 */ /* 0x040fe400078e0202 */
[----:B------:R-:W0:Y:S03]  /*0180*/  LDC.64 R2, c[0x0][0x380] ;  /* 0x0000e000ff027b82 */ /* 0x000e260000000a00 */
[----:B------:R-:W-:-:S13]  /*0190*/  ISETP.GT.U32.AND P0, PT, R8, R5, PT ;  /* 0x000000050800720c */ /* 0x000fda0003f04070 */
[----:B------:R-:W-:Y:S02]  /*01a0*/  @!P0 IADD3 R5, PT, PT, R5, -R8, RZ ;  /* 0x8000000805058210 */ /* 0x000fe40007ffe0ff */
[----:B------:R-:W-:Y:S02]  /*01b0*/  ISETP.NE.AND P0, PT, R7, RZ, PT ;  /* 0x000000ff0700720c */ /* 0x000fe40003f05270 */
[----:B------:R-:W-:-:S13]  /*01c0*/  ISETP.GT.U32.AND P1, PT, R8, R5, PT ;  /* 0x000000050800720c */ /* 0x000fda0003f24070 */
[----:B------:R-:W-:-:S05]  /*01d0*/  @!P1 IMAD.IADD R5, R5, 0x1, -R8 ;  /* 0x0000000105059824 */ /* 0x000fca00078e0a08 */
[----:B------:R-:W-:Y:S02]  /*01e0*/  @!P2 IADD3 R5, PT, PT, -R5, RZ, RZ ;  /* 0x000000ff0505a210 */ /* 0x000fe40007ffe1ff */
[----:B------:R-:W-:Y:S02]  /*01f0*/  @!P0 LOP3.LUT R5, RZ, R7, RZ, 0x33, !PT ;  /* 0x00000007ff058212 */ /* 0x000fe400078e33ff */
[----:B------:R-:W-:-:S03]  /*0200*/  MOV R7, 0x1 ;  /* 0x0000000100077802 */ /* 0x000fc60000000f00 */
[----:B0-----:R-:W-:-:S05]  /*0210*/  IMAD.WIDE R2, R5, 0x4, R2 ;  /* 0x0000000405027825 */ /* 0x001fca00078e0202 */
[----:B------:R-:W-:Y:S01]  /*0220*/  REDG.E.ADD.STRONG.GPU desc[UR4][R2.64], R7 ;  /* 0x000000070200798e */ /* 0x000fe2000c12e104 */
[----:B------:R-:W-:Y:S05]  /*0230*/  EXIT ;  /* 0x000000000000794d */ /* 0x000fea0003800000 */
.L_x_7:
        /* <DEDUP_REMOVED lines=12> */
.L_x_10:


//--------------------- .text._Z10faux_histoPiPKii --------------------------
	.section	.text._Z10faux_histoPiPKii,"ax",@progbits
	.align	128
        .global         _Z10faux_histoPiPKii
        .type           _Z10faux_histoPiPKii,@function
        .size           _Z10faux_histoPiPKii,(.L_x_11 - _Z10faux_histoPiPKii)
        .other          _Z10faux_histoPiPKii,@"STO_CUDA_ENTRY STV_DEFAULT"
_Z10faux_histoPiPKii:
.text._Z10faux_histoPiPKii:
        /* <DEDUP_REMOVED lines=31> */
[----:B------:R-:W-:-:S05]  /*01f0*/  @!P0 LOP3.LUT R5, RZ, R7, RZ, 0x33, !PT ;  /* 0x00000007ff058212 */ /* 0x000fca00078e33ff */
[----:B0-----:R-:W-:-:S05]  /*0200*/  IMAD.WIDE R2, R5, 0x4, R2 ;  /* 0x0000000405027825 */ /* 0x001fca00078e0202 */
[----:B------:R-:W2:Y:S02]  /*0210*/  LDG.E R0, desc[UR4][R2.64] ;  /* 0x0000000402007981 */ /* 0x000ea4000c1e1900 */
[----:B--2---:R-:W-:-:S05]  /*0220*/  IADD3 R5, PT, PT, R0, 0x1, RZ ;  /* 0x0000000100057810 */ /* 0x004fca0007ffe0ff */
[----:B------:R-:W-:Y:S01]  /*0230*/  STG.E desc[UR4][R2.64], R5 ;  /* 0x0000000502007986 */ /* 0x000fe2000c101904 */
[----:B------:R-:W-:Y:S05]  /*0240*/  EXIT ;  /* 0x000000000000794d */ /* 0x000fea0003800000 */
.L_x_8:
        /* <DEDUP_REMOVED lines=11> */
.L_x_11:


//--------------------- .nv.shared._Z10smem_histoPiPKiii --------------------------
	.section	.nv.shared._Z10smem_histoPiPKiii,"aw",@nobits
	.sectionflags	@""
	.align	16
	.zero		1024


//--------------------- .nv.shared.reserved.0     --------------------------
	.section	.nv.shared.reserved.0,"aw",@nobits
	.weak		__nv_reservedSMEM_offset_0_alias
	.size		__nv_reservedSMEM_offset_0_alias, 0, 64
	.other		__nv_reservedSMEM_offset_0_alias,@"STO_CUDA_RESERVED_SHARED STV_DEFAULT"
__nv_reservedSMEM_offset_0_alias:
	.zero		0
	.zero		64


//--------------------- .nv.shared._Z12simple_histoPiPKii --------------------------
	.section	.nv.shared._Z12simple_histoPiPKii,"aw",@nobits
	.sectionflags	@""
	.align	16
	.zero		1024


//--------------------- .nv.shared._Z10faux_histoPiPKii --------------------------
	.section	.nv.shared._Z10faux_histoPiPKii,"aw",@nobits
	.sectionflags	@""
	.align	16
	.zero		1024


//--------------------- .nv.constant0._Z10smem_histoPiPKiii --------------------------
	.section	.nv.constant0._Z10smem_histoPiPKiii,"a",@progbits
	.sectionflags	@""
	.align	4
.nv.constant0._Z10smem_histoPiPKiii:
	.zero		920


//--------------------- .nv.constant0._Z12simple_histoPiPKii --------------------------
	.section	.nv.constant0._Z12simple_histoPiPKii,"a",@progbits
	.sectionflags	@""
	.align	4
.nv.constant0._Z12simple_histoPiPKii:
	.zero		916


//--------------------- .nv.constant0._Z10faux_histoPiPKii --------------------------
	.section	.nv.constant0._Z10faux_histoPiPKii,"a",@progbits
	.sectionflags	@""
	.align	4
.nv.constant0._Z10faux_histoPiPKii:
	.zero		916


//--------------------- SYMBOLS --------------------------

	.type		.nv.reservedSmem.offset0,@object
	.size		.nv.reservedSmem.offset0,0x4
	.type		.nv.reservedSmem.cap,@object
	.size		.nv.reservedSmem.cap,0x4
